	.headerflags	@"EF_CUDA_TEXMODE_UNIFIED EF_CUDA_64BIT_ADDRESS EF_CUDA_ACCELERATORS EF_CUDA_SM90 EF_CUDA_VIRTUAL_SM(EF_CUDA_SM90)"
	.elftype	@"ET_EXEC"


//--------------------- .nv.info                  --------------------------
	.section	.nv.info,"",@"SHT_CUDA_INFO"
	.align	4


	//----- nvinfo : EIATTR_REGCOUNT
	.align		4
        /*0000*/ 	.byte	0x04, 0x2f
        /*0002*/ 	.short	(.L_1 - .L_0)
	.align		4
.L_0:
        /*0004*/ 	.word	index@(triton_per_fused__softmax_10)
        /*0008*/ 	.word	0x00000011


	//----- nvinfo : EIATTR_MIN_STACK_SIZE
	.align		4
.L_1:
        /*000c*/ 	.byte	0x04, 0x12
        /*000e*/ 	.short	(.L_3 - .L_2)
	.align		4
.L_2:
        /*0010*/ 	.word	index@(triton_per_fused__softmax_10)
        /*0014*/ 	.word	0x00000000


	//----- nvinfo : EIATTR_FRAME_SIZE
	.align		4
.L_3:
        /*0018*/ 	.byte	0x04, 0x11
        /*001a*/ 	.short	(.L_5 - .L_4)
	.align		4
.L_4:
        /*001c*/ 	.word	index@(triton_per_fused__softmax_10)
        /*0020*/ 	.word	0x00000000


	//----- nvinfo : EIATTR_MIN_STACK_SIZE
	.align		4
.L_5:
        /*0024*/ 	.byte	0x04, 0x12
        /*0026*/ 	.short	(.L_7 - .L_6)
	.align		4
.L_6:
        /*0028*/ 	.word	index@(triton_per_fused__softmax_10)
        /*002c*/ 	.word	0x00000000
.L_7:


//--------------------- .nv.info.triton_per_fused__softmax_10 --------------------------
	.section	.nv.info.triton_per_fused__softmax_10,"",@"SHT_CUDA_INFO"
	.sectionflags	@""
	.align	4


	//----- nvinfo : EIATTR_CUDA_API_VERSION
	.align		4
        /*0000*/ 	.byte	0x04, 0x37
        /*0002*/ 	.short	(.L_9 - .L_8)
.L_8:
        /*0004*/ 	.word	0x0000007c


	//----- nvinfo : EIATTR_KPARAM_INFO
	.align		4
.L_9:
        /*0008*/ 	.byte	0x04, 0x17
        /*000a*/ 	.short	(.L_11 - .L_10)
.L_10:
        /*000c*/ 	.word	0x00000000
        /*0010*/ 	.short	0x0003
        /*0012*/ 	.short	0x0014
        /*0014*/ 	.byte	0x00, 0xf0, 0x11, 0x00


	//----- nvinfo : EIATTR_KPARAM_INFO
	.align		4
.L_11:
        /*0018*/ 	.byte	0x04, 0x17
        /*001a*/ 	.short	(.L_13 - .L_12)
.L_12:
        /*001c*/ 	.word	0x00000000
        /*0020*/ 	.short	0x0002
        /*0022*/ 	.short	0x0010
        /*0024*/ 	.byte	0x00, 0xf0, 0x11, 0x00


	//----- nvinfo : EIATTR_KPARAM_INFO
	.align		4
.L_13:
        /*0028*/ 	.byte	0x04, 0x17
        /*002a*/ 	.short	(.L_15 - .L_14)
.L_14:
        /*002c*/ 	.word	0x00000000
        /*0030*/ 	.short	0x0001
        /*0032*/ 	.short	0x0008
        /*0034*/ 	.byte	0x00, 0xf4, 0x21, 0x00


	//----- nvinfo : EIATTR_KPARAM_INFO
	.align		4
.L_15:
        /*0038*/ 	.byte	0x04, 0x17
        /*003a*/ 	.short	(.L_17 - .L_16)
.L_16:
        /*003c*/ 	.word	0x00000000
        /*0040*/ 	.short	0x0000
        /*0042*/ 	.short	0x0000
        /*0044*/ 	.byte	0x00, 0xf4, 0x21, 0x00


	//----- nvinfo : EIATTR_SPARSE_MMA_MASK
	.align		4
.L_17:
        /*0048*/ 	.byte	0x03, 0x50
        /*004a*/ 	.short	0x0000


	//----- nvinfo : EIATTR_MAXREG_COUNT
	.align		4
        /*004c*/ 	.byte	0x03, 0x1b
        /*004e*/ 	.short	0x00ff


	//----- nvinfo : EIATTR_COOP_GROUP_MASK_REGIDS
	.align		4
        /*0050*/ 	.byte	0x04, 0x29
        /*0052*/ 	.short	(.L_19 - .L_18)


	//   ....[0]....
.L_18:
        /*0054*/ 	.word	0xffffffff


	//   ....[1]....
        /*0058*/ 	.word	0xffffffff


	//   ....[2]....
        /*005c*/ 	.word	0xffffffff


	//   ....[3]....
        /*0060*/ 	.word	0xffffffff


	//   ....[4]....
        /*0064*/ 	.word	0xffffffff


	//   ....[5]....
        /*0068*/ 	.word	0xffffffff


	//   ....[6]....
        /*006c*/ 	.word	0xffffffff


	//   ....[7]....
        /*0070*/ 	.word	0xffffffff


	//   ....[8]....
        /*0074*/ 	.word	0xffffffff


	//   ....[9]....
        /*0078*/ 	.word	0xffffffff


	//   ....[10]....
        /*007c*/ 	.word	0xffffffff


	//   ....[11]....
        /*0080*/ 	.word	0xffffffff


	//----- nvinfo : EIATTR_COOP_GROUP_INSTR_OFFSETS
	.align		4
.L_19:
        /*0084*/ 	.byte	0x04, 0x28
        /*0086*/ 	.short	(.L_21 - .L_20)


	//   ....[0]....
.L_20:
        /*0088*/ 	.word	0x00000150


	//   ....[1]....
        /*008c*/ 	.word	0x00000190


	//   ....[2]....
        /*0090*/ 	.word	0x000001d0


	//   ....[3]....
        /*0094*/ 	.word	0x00000210


	//   ....[4]....
        /*0098*/ 	.word	0x00000250


	//   ....[5]....
        /*009c*/ 	.word	0x00000320


	//   ....[6]....
        /*00a0*/ 	.word	0x00000420


	//   ....[7]....
        /*00a4*/ 	.word	0x00000440


	//   ....[8]....
        /*00a8*/ 	.word	0x00000460


	//   ....[9]....
        /*00ac*/ 	.word	0x00000480


	//   ....[10]....
        /*00b0*/ 	.word	0x000004a0


	//   ....[11]....
        /*00b4*/ 	.word	0x000004f0


	//----- nvinfo : EIATTR_EXIT_INSTR_OFFSETS
	.align		4
.L_21:
        /*00b8*/ 	.byte	0x04, 0x1c
        /*00ba*/ 	.short	(.L_23 - .L_22)


	//   ....[0]....
.L_22:
        /*00bc*/ 	.word	0x000005c0


	//   ....[1]....
        /*00c0*/ 	.word	0x000005e0


	//----- nvinfo : EIATTR_REQNTID
	.align		4
.L_23:
        /*00c4*/ 	.byte	0x04, 0x10
        /*00c6*/ 	.short	(.L_25 - .L_24)
.L_24:
        /*00c8*/ 	.word	0x00000040
        /*00cc*/ 	.word	0x00000001
        /*00d0*/ 	.word	0x00000001


	//----- nvinfo : EIATTR_CBANK_PARAM_SIZE
	.align		4
.L_25:
        /*00d4*/ 	.byte	0x03, 0x19
        /*00d6*/ 	.short	0x0018


	//----- nvinfo : EIATTR_PARAM_CBANK
	.align		4
        /*00d8*/ 	.byte	0x04, 0x0a
        /*00da*/ 	.short	(.L_27 - .L_26)
	.align		4
.L_26:
        /*00dc*/ 	.word	index@(.nv.constant0.triton_per_fused__softmax_10)
        /*00e0*/ 	.short	0x0210
        /*00e2*/ 	.short	0x0018


	//----- nvinfo : EIATTR_SW_WAR
	.align		4
.L_27:
        /*00e4*/ 	.byte	0x04, 0x36
        /*00e6*/ 	.short	(.L_29 - .L_28)
.L_28:
        /*00e8*/ 	.word	0x00000008
.L_29:


//--------------------- .nv.callgraph             --------------------------
	.section	.nv.callgraph,"",@"SHT_CUDA_CALLGRAPH"
	.align	4
	.sectionentsize	8
	.align		4
        /*0000*/ 	.word	0x00000000
	.align		4
        /*0004*/ 	.word	0xffffffff
	.align		4
        /*0008*/ 	.word	0x00000000
	.align		4
        /*000c*/ 	.word	0xfffffffe
	.align		4
        /*0010*/ 	.word	0x00000000
	.align		4
        /*0014*/ 	.word	0xfffffffd
	.align		4
        /*0018*/ 	.word	0x00000000
	.align		4
        /*001c*/ 	.word	0xfffffffc


//--------------------- .text.triton_per_fused__softmax_10 --------------------------
	.section	.text.triton_per_fused__softmax_10,"ax",@progbits
	.sectionflags	@"SHF_BARRIERS=1"
	.align	128
        .global         triton_per_fused__softmax_10
        .type           triton_per_fused__softmax_10,@function
        .size           triton_per_fused__softmax_10,(.L_x_1 - triton_per_fused__softmax_10)
        .other          triton_per_fused__softmax_10,@"STO_CUDA_ENTRY STV_DEFAULT"
triton_per_fused__softmax_10:
.text.triton_per_fused__softmax_10:
[----:B------:R-:W0:Y:S02]  /*0000*/  LDC R1, c[0x0][0x28] ;  /* 0x00000a00ff017b82 */ /* 0x000e240000000800 */
[----:B------:R-:W1:Y:S01]  /*0010*/  S2R R10, SR_TID.X ;  /* 0x00000000000a7919 */ /* 0x000e620000002100 */
[----:B------:R-:W2:Y:S01]  /*0020*/  LDC.64 R2, c[0x0][0x210] ;  /* 0x00008400ff027b82 */ /* 0x000ea20000000a00 */
[----:B------:R-:W-:Y:S01]  /*0030*/  ULDC.64 UR6, c[0x0][0x208] ;  /* 0x0000820000067ab9 */ /* 0x000fe20000000a00 */
[----:B------:R-:W3:Y:S06]  /*0040*/  S2R R7, SR_CTAID.X ;  /* 0x0000000000077919 */ /* 0x000eec0000002500 */
[----:B------:R-:W4:Y:S01]  /*0050*/  LDC.64 R4, c[0x0][0x218] ;  /* 0x00008600ff047b82 */ /* 0x000f220000000a00 */
[----:B-1----:R-:W-:Y:S01]  /*0060*/  LOP3.LUT R6, R10, 0x3f, RZ, 0xc0, !PT ;  /* 0x0000003f0a067812 */ /* 0x002fe200078ec0ff */
[----:B----4-:R1:W4:Y:S01]  /*0070*/  LDG.E R5, desc[UR6][R4.64] ;  /* 0x0000000604057981 */ /* 0x010322000c1e1900 */
[----:B---3--:R-:W-:-:S03]  /*0080*/  ISETP.GE.AND P1, PT, R7, 0x4, PT ;  /* 0x000000040700780c */ /* 0x008fc60003f26270 */
[----:B------:R-:W-:Y:S02]  /*0090*/  IMAD R7, R7, 0x40, R6 ;  /* 0x0000004007077824 */ /* 0x000fe400078e0206 */
[----:B------:R-:W-:Y:S02]  /*00a0*/  IMAD.MOV.U32 R6, RZ, RZ, RZ ;  /* 0x000000ffff067224 */ /* 0x000fe400078e00ff */
[----:B--2---:R-:W-:-:S06]  /*00b0*/  IMAD.WIDE R2, R7, 0x4, R2 ;  /* 0x0000000407027825 */ /* 0x004fcc00078e0202 */
[----:B------:R-:W2:Y:S01]  /*00c0*/  @!P1 LDG.E R6, desc[UR6][R2.64] ;  /* 0x0000000602069981 */ /* 0x000ea2000c1e1900 */
[----:B------:R-:W3:Y:S01]  /*00d0*/  S2UR UR5, SR_CgaCtaId ;  /* 0x00000000000579c3 */ /* 0x000ee20000008800 */
[----:B------:R-:W-:Y:S01]  /*00e0*/  UMOV UR4, 0x400 ;  /* 0x0000040000047882 */ /* 0x000fe20000000000 */
[----:B-1----:R-:W-:Y:S01]  /*00f0*/  SHF.R.U32.HI R4, RZ, 0x3, R10 ;  /* 0x00000003ff047819 */ /* 0x002fe2000001160a */
[----:B---3--:R-:W-:Y:S01]  /*0100*/  UPRMT UR4, UR5, 0x654, UR4 ;  /* 0x0000065405047896 */ /* 0x008fe20008000004 */
[----:B------:R-:W-:Y:S02]  /*0110*/  ISETP.GE.AND P3, PT, R10, 0x2, PT ;  /* 0x000000020a00780c */ /* 0x000fe40003f66270 */
[----:B--2---:R-:W-:-:S05]  /*0120*/  SEL R6, R6, RZ, !P1 ;  /* 0x000000ff06067207 */ /* 0x004fca0004800000 */
[----:B----4-:R-:W-:-:S05]  /*0130*/  FADD R11, R6, R5 ;  /* 0x00000005060b7221 */ /* 0x010fca0000000000 */
[----:B------:R-:W-:-:S05]  /*0140*/  FSEL R6, R11, -INF , !P1 ;  /* 0xff8000000b067808 */ /* 0x000fca0004800000 */
[----:B------:R-:W1:Y:S01]  /*0150*/  SHFL.BFLY PT, R7, R6, 0x10, 0x1f ;  /* 0x0e001f0006077f89 */ /* 0x000e6200000e0000 */
[C---:B------:R-:W-:Y:S02]  /*0160*/  FSETP.NAN.AND P2, PT, R6.reuse, R6, PT ;  /* 0x000000060600720b */ /* 0x040fe40003f48000 */
[----:B-1----:R-:W-:-:S13]  /*0170*/  FSETP.GT.AND P0, PT, R6, R7, PT ;  /* 0x000000070600720b */ /* 0x002fda0003f04000 */
[----:B------:R-:W-:-:S05]  /*0180*/  @!P0 FSEL R6, R6, R7, P2 ;  /* 0x0000000706068208 */ /* 0x000fca0001000000 */
        /* <DEDUP_REMOVED lines=13> */
[----:B------:R-:W-:Y:S02]  /*0260*/  LOP3.LUT P2, RZ, R10, 0x1f, RZ, 0xc0, !PT ;  /* 0x0000001f0aff7812 */ /* 0x000fe4000784c0ff */
[C---:B------:R-:W-:Y:S02]  /*0270*/  FSETP.NAN.AND P4, PT, R6.reuse, R6, PT ;  /* 0x000000060600720b */ /* 0x040fe40003f88000 */
[----:B-1----:R-:W-:-:S13]  /*0280*/  FSETP.GT.AND P0, PT, R6, R5, PT ;  /* 0x000000050600720b */ /* 0x002fda0003f04000 */
[----:B------:R-:W-:Y:S02]  /*0290*/  @!P0 SEL R6, R6, R5, P4 ;  /* 0x0000000506068207 */ /* 0x000fe40002000000 */
[----:B------:R-:W-:-:S05]  /*02a0*/  LOP3.LUT R5, R4, 0x4, RZ, 0xc0, !PT ;  /* 0x0000000404057812 */ /* 0x000fca00078ec0ff */
[----:B------:R-:W-:Y:S01]  /*02b0*/  @!P2 STS [R5+UR4], R6 ;  /* 0x000000060500a988 */ /* 0x000fe20008000804 */
[----:B------:R-:W-:Y:S01]  /*02c0*/  BAR.SYNC.DEFER_BLOCKING 0x0 ;  /* 0x0000000000007b1d */ /* 0x000fe20000010000 */
[----:B------:R-:W-:-:S05]  /*02d0*/  LEA R4, R10, UR4, 0x2 ;  /* 0x000000040a047c11 */ /* 0x000fca000f8e10ff */
[----:B------:R-:W1:Y:S01]  /*02e0*/  @!P3 LDS R8, [R4] ;  /* 0x000000000408b984 */ /* 0x000e620000000800 */
[----:B------:R-:W-:-:S04]  /*02f0*/  LOP3.LUT R9, R10, 0x1, RZ, 0xc0, !PT ;  /* 0x000000010a097812 */ /* 0x000fc800078ec0ff */
[----:B------:R-:W-:-:S04]  /*0300*/  ISETP.NE.U32.AND P0, PT, R9, 0x1, PT ;  /* 0x000000010900780c */ /* 0x000fc80003f05070 */
[----:B------:R-:W-:Y:S01]  /*0310*/  ISETP.LT.AND P0, PT, R10, 0x2, P0 ;  /* 0x000000020a00780c */ /* 0x000fe20000701270 */
[----:B-1----:R-:W1:Y:S01]  /*0320*/  SHFL.BFLY PT, R7, R8, 0x1, 0x1f ;  /* 0x0c201f0008077f89 */ /* 0x002e6200000e0000 */
[C---:B------:R-:W-:Y:S02]  /*0330*/  FSETP.NAN.AND P5, PT, R8.reuse, R8, PT ;  /* 0x000000080800720b */ /* 0x040fe40003fa8000 */
[----:B-1----:R-:W-:-:S04]  /*0340*/  FSETP.GT.AND P4, PT, R8, R7, PT ;  /* 0x000000070800720b */ /* 0x002fc80003f84000 */
[----:B------:R-:W-:-:S04]  /*0350*/  SEL R7, R8, R7, P4 ;  /* 0x0000000708077207 */ /* 0x000fc80002000000 */
[----:B------:R-:W-:-:S05]  /*0360*/  SEL R7, R8, R7, P5 ;  /* 0x0000000708077207 */ /* 0x000fca0002800000 */
[----:B------:R-:W-:Y:S01]  /*0370*/  @P0 STS [R4], R7 ;  /* 0x0000000704000388 */ /* 0x000fe20000000800 */
[----:B------:R-:W-:Y:S06]  /*0380*/  BAR.SYNC.DEFER_BLOCKING 0x0 ;  /* 0x0000000000007b1d */ /* 0x000fec0000010000 */
[----:B------:R-:W1:Y:S02]  /*0390*/  LDS R6, [UR4] ;  /* 0x00000004ff067984 */ /* 0x000e640008000800 */
[----:B-1----:R-:W-:-:S04]  /*03a0*/  FADD R6, R11, -R6 ;  /* 0x800000060b067221 */ /* 0x002fc80000000000 */
[----:B------:R-:W-:Y:S01]  /*03b0*/  FMUL R6, R6, 1.4426950216293334961 ;  /* 0x3fb8aa3b06067820 */ /* 0x000fe20000400000 */
[----:B------:R-:W-:Y:S04]  /*03c0*/  BAR.SYNC.DEFER_BLOCKING 0x0 ;  /* 0x0000000000007b1d */ /* 0x000fe80000010000 */
[----:B------:R-:W-:-:S13]  /*03d0*/  FSETP.GEU.AND P4, PT, R6, -126, PT ;  /* 0xc2fc00000600780b */ /* 0x000fda0003f8e000 */
[----:B------:R-:W-:-:S04]  /*03e0*/  @!P4 FMUL R6, R6, 0.5 ;  /* 0x3f0000000606c820 */ /* 0x000fc80000400000 */
[----:B------:R-:W1:Y:S02]  /*03f0*/  MUFU.EX2 R8, R6 ;  /* 0x0000000600087308 */ /* 0x000e640000000800 */
[----:B-1----:R-:W-:-:S05]  /*0400*/  @!P4 FMUL R8, R8, R8 ;  /* 0x000000080808c220 */ /* 0x002fca0000400000 */
[----:B------:R-:W-:-:S05]  /*0410*/  FSEL R9, R8, RZ, !P1 ;  /* 0x000000ff08097208 */ /* 0x000fca0004800000 */
[----:B------:R-:W1:Y:S02]  /*0420*/  SHFL.BFLY PT, R10, R9, 0x10, 0x1f ;  /* 0x0e001f00090a7f89 */ /* 0x000e6400000e0000 */
[----:B-1----:R-:W-:-:S05]  /*0430*/  FADD R10, R9, R10 ;  /* 0x0000000a090a7221 */ /* 0x002fca0000000000 */
        /* <DEDUP_REMOVED lines=8> */
[----:B------:R-:W-:Y:S01]  /*04c0*/  @!P2 STS [R5+UR4], R14 ;  /* 0x0000000e0500a988 */ /* 0x000fe20008000804 */
[----:B------:R-:W-:Y:S06]  /*04d0*/  BAR.SYNC.DEFER_BLOCKING 0x0 ;  /* 0x0000000000007b1d */ /* 0x000fec0000010000 */
[----:B------:R-:W1:Y:S04]  /*04e0*/  @!P3 LDS R0, [R4] ;  /* 0x000000000400b984 */ /* 0x000e680000000800 */
[----:B-1----:R-:W1:Y:S02]  /*04f0*/  SHFL.BFLY PT, R9, R0, 0x1, 0x1f ;  /* 0x0c201f0000097f89 */ /* 0x002e6400000e0000 */
[----:B-1----:R-:W-:-:S05]  /*0500*/  FADD R9, R0, R9 ;  /* 0x0000000900097221 */ /* 0x002fca0000000000 */
[----:B------:R-:W-:Y:S01]  /*0510*/  @P0 STS [R4], R9 ;  /* 0x0000000904000388 */ /* 0x000fe20000000800 */
[----:B------:R-:W-:Y:S06]  /*0520*/  BAR.SYNC.DEFER_BLOCKING 0x0 ;  /* 0x0000000000007b1d */ /* 0x000fec0000010000 */
[----:B------:R-:W1:Y:S02]  /*0530*/  LDS R6, [UR4] ;  /* 0x00000004ff067984 */ /* 0x000e640008000800 */
[C---:B-1----:R-:W-:Y:S02]  /*0540*/  FSETP.GT.AND P0, PT, |R6|.reuse, 8.50705917302346158658e+37, PT ;  /* 0x7e8000000600780b */ /* 0x042fe40003f04200 */
[----:B------:R-:W-:-:S11]  /*0550*/  FSETP.GEU.AND P2, PT, |R6|, 1.175494350822287508e-38, PT ;  /* 0x008000000600780b */ /* 0x000fd60003f4e200 */
[----:B------:R-:W-:-:S04]  /*0560*/  @P0 FMUL R6, R6, 0.25 ;  /* 0x3e80000006060820 */ /* 0x000fc80000400000 */
[----:B------:R-:W-:-:S04]  /*0570*/  @!P2 FMUL R6, R6, 16777216 ;  /* 0x4b8000000606a820 */ /* 0x000fc80000400000 */
[----:B------:R-:W1:Y:S01]  /*0580*/  MUFU.RCP R5, R6 ;  /* 0x0000000600057308 */ /* 0x000e620000001000 */
[----:B------:R-:W-:-:S04]  /*0590*/  @P0 FMUL R8, R8, 0.25 ;  /* 0x3e80000008080820 */ /* 0x000fc80000400000 */
[----:B------:R-:W-:-:S04]  /*05a0*/  @!P2 FMUL R8, R8, 16777216 ;  /* 0x4b8000000808a820 */ /* 0x000fc80000400000 */
[----:B-1----:R-:W-:Y:S01]  /*05b0*/  FMUL R5, R5, R8 ;  /* 0x0000000805057220 */ /* 0x002fe20000400000 */
[----:B------:R-:W-:Y:S06]  /*05c0*/  @P1 EXIT ;  /* 0x000000000000194d */ /* 0x000fec0003800000 */
[----:B------:R-:W-:Y:S01]  /*05d0*/  STG.E desc[UR6][R2.64], R5 ;  /* 0x0000000502007986 */ /* 0x000fe2000c101906 */
[----:B------:R-:W-:Y:S05]  /*05e0*/  EXIT ;  /* 0x000000000000794d */ /* 0x000fea0003800000 */
.L_x_0:
[----:B------:R-:W-:-:S00]  /*05f0*/  BRA `(.L_x_0) ;  /* 0xfffffffc00fc7947 */ /* 0x000fc0000383ffff */
[----:B------:R-:W-:-:S00]  /*0600*/  NOP ;  /* 0x0000000000007918 */ /* 0x000fc00000000000 */
[----:B------:R-:W-:-:S00]  /*0610*/  NOP ;  /* 0x0000000000007918 */ /* 0x000fc00000000000 */
[----:B------:R-:W-:-:S00]  /*0620*/  NOP ;  /* 0x0000000000007918 */ /* 0x000fc00000000000 */
[----:B------:R-:W-:-:S00]  /*0630*/  NOP ;  /* 0x0000000000007918 */ /* 0x000fc00000000000 */
[----:B------:R-:W-:-:S00]  /*0640*/  NOP ;  /* 0x0000000000007918 */ /* 0x000fc00000000000 */
[----:B------:R-:W-:-:S00]  /*0650*/  NOP ;  /* 0x0000000000007918 */ /* 0x000fc00000000000 */
[----:B------:R-:W-:-:S00]  /*0660*/  NOP ;  /* 0x0000000000007918 */ /* 0x000fc00000000000 */
[----:B------:R-:W-:-:S00]  /*0670*/  NOP ;  /* 0x0000000000007918 */ /* 0x000fc00000000000 */
.L_x_1:


//--------------------- .nv.shared.triton_per_fused__softmax_10 --------------------------
	.section	.nv.shared.triton_per_fused__softmax_10,"aw",@nobits
	.sectionflags	@""
	.align	16
	.zero		1024


//--------------------- .nv.constant0.triton_per_fused__softmax_10 --------------------------
	.section	.nv.constant0.triton_per_fused__softmax_10,"a",@progbits
	.sectionflags	@""
	.align	4
.nv.constant0.triton_per_fused__softmax_10:
	.zero		552
